//
// Generated by NVIDIA NVVM Compiler
//
// Compiler Build ID: CL-36424714
// Cuda compilation tools, release 13.0, V13.0.88
// Based on NVVM 20.0.0
//

.version 9.0
.target sm_100
.address_size 64

	// .globl	_Z11diag_kernelPiPKcS1_iii

.visible .entry _Z11diag_kernelPiPKcS1_iii(
	.param .u64 .ptr .align 1 _Z11diag_kernelPiPKcS1_iii_param_0,
	.param .u64 .ptr .align 1 _Z11diag_kernelPiPKcS1_iii_param_1,
	.param .u64 .ptr .align 1 _Z11diag_kernelPiPKcS1_iii_param_2,
	.param .u32 _Z11diag_kernelPiPKcS1_iii_param_3,
	.param .u32 _Z11diag_kernelPiPKcS1_iii_param_4,
	.param .u32 _Z11diag_kernelPiPKcS1_iii_param_5
)
{
	.reg .pred 	%p<3>;
	.reg .b16 	%rs<3>;
	.reg .b32 	%r<21>;
	.reg .b64 	%rd<26>;

	ld.param.u64 	%rd6, [_Z11diag_kernelPiPKcS1_iii_param_0];
	ld.param.u64 	%rd4, [_Z11diag_kernelPiPKcS1_iii_param_1];
	ld.param.u64 	%rd5, [_Z11diag_kernelPiPKcS1_iii_param_2];
	ld.param.u32 	%r5, [_Z11diag_kernelPiPKcS1_iii_param_3];
	ld.param.u32 	%r3, [_Z11diag_kernelPiPKcS1_iii_param_4];
	ld.param.u32 	%r4, [_Z11diag_kernelPiPKcS1_iii_param_5];
	cvta.to.global.u64 	%rd1, %rd6;
	mov.u32 	%r6, %ctaid.x;
	mov.u32 	%r7, %ntid.x;
	mov.u32 	%r8, %tid.x;
	mad.lo.s32 	%r1, %r6, %r7, %r8;
	sub.s32 	%r9, %r4, %r3;
	max.s32 	%r2, %r9, 1;
	add.s32 	%r10, %r4, -1;
	min.s32 	%r11, %r5, %r10;
	sub.s32 	%r12, %r11, %r2;
	setp.gt.s32 	%p1, %r1, %r12;
	@%p1 bra 	$L__BB0_4;
	cvta.to.global.u64 	%rd7, %rd4;
	cvta.to.global.u64 	%rd8, %rd5;
	add.s32 	%r13, %r2, %r1;
	sub.s32 	%r14, %r4, %r13;
	cvt.s64.s32 	%rd9, %r13;
	mul.wide.s32 	%rd10, %r13, %r3;
	add.s64 	%rd11, %rd10, %rd9;
	cvt.s64.s32 	%rd12, %r14;
	add.s64 	%rd2, %rd11, %rd12;
	add.s32 	%r15, %r13, -1;
	cvt.s64.s32 	%rd13, %r15;
	mul.wide.s32 	%rd14, %r15, %r3;
	add.s64 	%rd15, %rd14, %rd13;
	add.s64 	%rd3, %rd15, %rd12;
	add.s64 	%rd16, %rd7, %rd9;
	ld.global.u8 	%rs1, [%rd16+-1];
	add.s64 	%rd17, %rd8, %rd12;
	ld.global.u8 	%rs2, [%rd17+-1];
	setp.ne.s16 	%p2, %rs1, %rs2;
	@%p2 bra 	$L__BB0_3;
	shl.b64 	%rd22, %rd3, 2;
	add.s64 	%rd23, %rd1, %rd22;
	ld.global.u32 	%r19, [%rd23+-4];
	add.s32 	%r20, %r19, 1;
	shl.b64 	%rd24, %rd2, 2;
	add.s64 	%rd25, %rd1, %rd24;
	st.global.u32 	[%rd25], %r20;
	bra.uni 	$L__BB0_4;
$L__BB0_3:
	shl.b64 	%rd18, %rd3, 2;
	add.s64 	%rd19, %rd1, %rd18;
	ld.global.u32 	%r16, [%rd19];
	shl.b64 	%rd20, %rd2, 2;
	add.s64 	%rd21, %rd1, %rd20;
	ld.global.u32 	%r17, [%rd21+-4];
	max.s32 	%r18, %r16, %r17;
	st.global.u32 	[%rd21], %r18;
$L__BB0_4:
	ret;

}


// ===== COMPILED SASS (sm_100) =====

	.target	sm_100

	.elftype	@"ET_EXEC"


//--------------------- .note.nv.tkinfo           --------------------------
	.section	.note.nv.tkinfo,"",@"SHT_NOTE"
	.sectionflags	@"SHF_NOTE_NV_TKINFO"
	.tkinfo
        /*0018*/ 	.word	0x00000002
        /*0030*/ 	.string	""
        /*0030*/ 	.string	"ptxas"
        /*0030*/ 	.string	"Cuda compilation tools, release 13.0, V13.0.88"
        /*0030*/ 	.string	"Build cuda_13.0.r13.0/compiler.36424714_0"
        /*0030*/ 	.string	"-arch sm_100 -m 64 "



//--------------------- .note.nv.cuinfo           --------------------------
	.section	.note.nv.cuinfo,"",@"SHT_NOTE"
	.sectionflags	@"SHF_NOTE_NV_CUINFO"
        /*0018*/ 	.short	0x0002
        /*001a*/ 	.short	0x0064
        /*001c*/ 	.short	0x0082
	.zero		2


//--------------------- .nv.info                  --------------------------
	.section	.nv.info,"",@"SHT_CUDA_INFO"
	.align	4


	//----- nvinfo : EIATTR_REGCOUNT
	.align		4
        /*0000*/ 	.byte	0x04, 0x2f
        /*0002*/ 	.short	(.L_1 - .L_0)
	.align		4
.L_0:
        /*0004*/ 	.word	index@(_Z11diag_kernelPiPKcS1_iii)
        /*0008*/ 	.word	0x00000016


	//----- nvinfo : EIATTR_FRAME_SIZE
	.align		4
.L_1:
        /*000c*/ 	.byte	0x04, 0x11
        /*000e*/ 	.short	(.L_3 - .L_2)
	.align		4
.L_2:
        /*0010*/ 	.word	index@(_Z11diag_kernelPiPKcS1_iii)
        /*0014*/ 	.word	0x00000000


	//----- nvinfo : EIATTR_MIN_STACK_SIZE
	.align		4
.L_3:
        /*0018*/ 	.byte	0x04, 0x12
        /*001a*/ 	.short	(.L_5 - .L_4)
	.align		4
.L_4:
        /*001c*/ 	.word	index@(_Z11diag_kernelPiPKcS1_iii)
        /*0020*/ 	.word	0x00000000
.L_5:


//--------------------- .nv.compat                --------------------------
	.section	.nv.compat,"",@"SHT_CUDA_COMPAT_INFO"
	.align	4
        /*0000*/ 	.byte	0x02, 0x09, 0x00, 0x00, 0x02, 0x02, 0x01, 0x00, 0x02, 0x05, 0x05, 0x00, 0x03, 0x07, 0x01, 0x01
        /*0010*/ 	.byte	0x02, 0x03, 0x00, 0x00, 0x02, 0x06, 0x01, 0x00, 0x04, 0x0b, 0x08, 0x00, 0x09, 0x00, 0x00, 0x00
        /*0020*/ 	.byte	0x00, 0x00, 0x00, 0x00


//--------------------- .nv.info._Z11diag_kernelPiPKcS1_iii --------------------------
	.section	.nv.info._Z11diag_kernelPiPKcS1_iii,"",@"SHT_CUDA_INFO"
	.sectionflags	@""
	.align	4


	//----- nvinfo : EIATTR_CUDA_API_VERSION
	.align		4
        /*0000*/ 	.byte	0x04, 0x37
        /*0002*/ 	.short	(.L_7 - .L_6)
.L_6:
        /*0004*/ 	.word	0x00000082


	//----- nvinfo : EIATTR_KPARAM_INFO
	.align		4
.L_7:
        /*0008*/ 	.byte	0x04, 0x17
        /*000a*/ 	.short	(.L_9 - .L_8)
.L_8:
        /*000c*/ 	.word	0x00000000
        /*0010*/ 	.short	0x0005
        /*0012*/ 	.short	0x0020
        /*0014*/ 	.byte	0x00, 0xf0, 0x11, 0x00


	//----- nvinfo : EIATTR_KPARAM_INFO
	.align		4
.L_9:
        /*0018*/ 	.byte	0x04, 0x17
        /*001a*/ 	.short	(.L_11 - .L_10)
.L_10:
        /*001c*/ 	.word	0x00000000
        /*0020*/ 	.short	0x0004
        /*0022*/ 	.short	0x001c
        /*0024*/ 	.byte	0x00, 0xf0, 0x11, 0x00


	//----- nvinfo : EIATTR_KPARAM_INFO
	.align		4
.L_11:
        /*0028*/ 	.byte	0x04, 0x17
        /*002a*/ 	.short	(.L_13 - .L_12)
.L_12:
        /*002c*/ 	.word	0x00000000
        /*0030*/ 	.short	0x0003
        /*0032*/ 	.short	0x0018
        /*0034*/ 	.byte	0x00, 0xf0, 0x11, 0x00


	//----- nvinfo : EIATTR_KPARAM_INFO
	.align		4
.L_13:
        /*0038*/ 	.byte	0x04, 0x17
        /*003a*/ 	.short	(.L_15 - .L_14)
.L_14:
        /*003c*/ 	.word	0x00000000
        /*0040*/ 	.short	0x0002
        /*0042*/ 	.short	0x0010
        /*0044*/ 	.byte	0x00, 0xf5, 0x21, 0x00


	//----- nvinfo : EIATTR_KPARAM_INFO
	.align		4
.L_15:
        /*0048*/ 	.byte	0x04, 0x17
        /*004a*/ 	.short	(.L_17 - .L_16)
.L_16:
        /*004c*/ 	.word	0x00000000
        /*0050*/ 	.short	0x0001
        /*0052*/ 	.short	0x0008
        /*0054*/ 	.byte	0x00, 0xf5, 0x21, 0x00


	//----- nvinfo : EIATTR_KPARAM_INFO
	.align		4
.L_17:
        /*0058*/ 	.byte	0x04, 0x17
        /*005a*/ 	.short	(.L_19 - .L_18)
.L_18:
        /*005c*/ 	.word	0x00000000
        /*0060*/ 	.short	0x0000
        /*0062*/ 	.short	0x0000
        /*0064*/ 	.byte	0x00, 0xf5, 0x21, 0x00


	//----- nvinfo : EIATTR_SPARSE_MMA_MASK
	.align		4
.L_19:
        /*0068*/ 	.byte	0x03, 0x50
        /*006a*/ 	.short	0x0000


	//----- nvinfo : EIATTR_MAXREG_COUNT
	.align		4
        /*006c*/ 	.byte	0x03, 0x1b
        /*006e*/ 	.short	0x00ff


	//----- nvinfo : EIATTR_MERCURY_ISA_VERSION
	.align		4
        /*0070*/ 	.byte	0x03, 0x5f
        /*0072*/ 	.short	0x0101


	//----- nvinfo : EIATTR_VRC_CTA_INIT_COUNT
	.align		4
        /*0074*/ 	.byte	0x02, 0x4a
	.zero		1
	.zero		1


	//----- nvinfo : EIATTR_EXIT_INSTR_OFFSETS
	.align		4
        /*0078*/ 	.byte	0x04, 0x1c
        /*007a*/ 	.short	(.L_21 - .L_20)


	//   ....[0]....
.L_20:
        /*007c*/ 	.word	0x000000b0


	//   ....[1]....
        /*0080*/ 	.word	0x000002a0


	//   ....[2]....
        /*0084*/ 	.word	0x00000340


	//----- nvinfo : EIATTR_CBANK_PARAM_SIZE
	.align		4
.L_21:
        /*0088*/ 	.byte	0x03, 0x19
        /*008a*/ 	.short	0x0024


	//----- nvinfo : EIATTR_PARAM_CBANK
	.align		4
        /*008c*/ 	.byte	0x04, 0x0a
        /*008e*/ 	.short	(.L_23 - .L_22)
	.align		4
.L_22:
        /*0090*/ 	.word	index@(.nv.constant0._Z11diag_kernelPiPKcS1_iii)
        /*0094*/ 	.short	0x0380
        /*0096*/ 	.short	0x0024


	//----- nvinfo : EIATTR_SW_WAR
	.align		4
.L_23:
        /*0098*/ 	.byte	0x04, 0x36
        /*009a*/ 	.short	(.L_25 - .L_24)
.L_24:
        /*009c*/ 	.word	0x00000008
.L_25:


//--------------------- .nv.callgraph             --------------------------
	.section	.nv.callgraph,"",@"SHT_CUDA_CALLGRAPH"
	.align	4
	.sectionentsize	8
	.align		4
        /*0000*/ 	.word	0x00000000
	.align		4
        /*0004*/ 	.word	0xffffffff
	.align		4
        /*0008*/ 	.word	0x00000000
	.align		4
        /*000c*/ 	.word	0xfffffffe
	.align		4
        /*0010*/ 	.word	0x00000000
	.align		4
        /*0014*/ 	.word	0xfffffffd
	.align		4
        /*0018*/ 	.word	0x00000000
	.align		4
        /*001c*/ 	.word	0xfffffffc


//--------------------- .text._Z11diag_kernelPiPKcS1_iii --------------------------
	.section	.text._Z11diag_kernelPiPKcS1_iii,"ax",@progbits
	.align	128
        .global         _Z11diag_kernelPiPKcS1_iii
        .type           _Z11diag_kernelPiPKcS1_iii,@function
        .size           _Z11diag_kernelPiPKcS1_iii,(.L_x_1 - _Z11diag_kernelPiPKcS1_iii)
        .other          _Z11diag_kernelPiPKcS1_iii,@"STO_CUDA_ENTRY STV_DEFAULT"
_Z11diag_kernelPiPKcS1_iii:
.text._Z11diag_kernelPiPKcS1_iii:
[----:B------:R-:W-:Y:S01]  /*0000*/  LDC R1, c[0x0][0x37c] ;  /* 0x0000df00ff017b82 */ /* 0x000fe20000000800 */
[----:B------:R-:W0:Y:S07]  /*0010*/  S2R R7, SR_TID.X ;  /* 0x0000000000077919 */ /* 0x000e2e0000002100 */
[----:B------:R-:W1:Y:S08]  /*0020*/  LDC R15, c[0x0][0x3a0] ;  /* 0x0000e800ff0f7b82 */ /* 0x000e700000000800 */
[----:B------:R-:W1:Y:S08]  /*0030*/  LDC.64 R2, c[0x0][0x398] ;  /* 0x0000e600ff027b82 */ /* 0x000e700000000a00 */
[----:B------:R-:W0:Y:S08]  /*0040*/  S2UR UR4, SR_CTAID.X ;  /* 0x00000000000479c3 */ /* 0x000e300000002500 */
[----:B------:R-:W0:Y:S01]  /*0050*/  LDC R4, c[0x0][0x360] ;  /* 0x0000d800ff047b82 */ /* 0x000e220000000800 */
[----:B-1----:R-:W-:-:S02]  /*0060*/  VIADDMNMX R2, R15, 0xffffffff, R2, PT ;  /* 0xffffffff0f027846 */ /* 0x002fc40003800102 */
[----:B------:R-:W-:Y:S01]  /*0070*/  VIADDMNMX R5, R15, -R3, 0x1, !PT ;  /* 0x000000010f057446 */ /* 0x000fe20007800903 */
[----:B0-----:R-:W-:-:S04]  /*0080*/  IMAD R4, R4, UR4, R7 ;  /* 0x0000000404047c24 */ /* 0x001fc8000f8e0207 */
[----:B------:R-:W-:-:S05]  /*0090*/  IMAD.IADD R7, R2, 0x1, -R5 ;  /* 0x0000000102077824 */ /* 0x000fca00078e0a05 */
[----:B------:R-:W-:-:S13]  /*00a0*/  ISETP.GT.AND P0, PT, R4, R7, PT ;  /* 0x000000070400720c */ /* 0x000fda0003f04270 */
[----:B------:R-:W-:Y:S05]  /*00b0*/  @P0 EXIT ;  /* 0x000000000000094d */ /* 0x000fea0003800000 */
[----:B------:R-:W0:Y:S01]  /*00c0*/  LDCU.64 UR8, c[0x0][0x390] ;  /* 0x00007200ff0877ac */ /* 0x000e220008000a00 */
[----:B------:R-:W-:Y:S01]  /*00d0*/  IMAD.IADD R4, R4, 0x1, R5 ;  /* 0x0000000104047824 */ /* 0x000fe200078e0205 */
[----:B------:R-:W1:Y:S03]  /*00e0*/  LDCU.64 UR6, c[0x0][0x388] ;  /* 0x00007100ff0677ac */ /* 0x000e660008000a00 */
[--C-:B------:R-:W-:Y:S01]  /*00f0*/  IMAD.IADD R15, R15, 0x1, -R4.reuse ;  /* 0x000000010f0f7824 */ /* 0x100fe200078e0a04 */
[----:B------:R-:W-:Y:S01]  /*0100*/  SHF.R.S32.HI R5, RZ, 0x1f, R4 ;  /* 0x0000001fff057819 */ /* 0x000fe20000011404 */
[----:B------:R-:W2:Y:S03]  /*0110*/  LDCU.64 UR4, c[0x0][0x358] ;  /* 0x00006b00ff0477ac */ /* 0x000ea60008000a00 */
[----:B------:R-:W-:-:S02]  /*0120*/  SHF.R.S32.HI R17, RZ, 0x1f, R15 ;  /* 0x0000001fff117819 */ /* 0x000fc4000001140f */
[----:B0-----:R-:W-:Y:S02]  /*0130*/  IADD3 R12, P1, PT, R15, UR8, RZ ;  /* 0x000000080f0c7c10 */ /* 0x001fe4000ff3e0ff */
[----:B-1----:R-:W-:Y:S02]  /*0140*/  IADD3 R10, P0, PT, R4, UR6, RZ ;  /* 0x00000006040a7c10 */ /* 0x002fe4000ff1e0ff */
[----:B------:R-:W-:Y:S02]  /*0150*/  IADD3.X R13, PT, PT, R17, UR9, RZ, P1, !PT ;  /* 0x00000009110d7c10 */ /* 0x000fe40008ffe4ff */
[----:B------:R-:W-:-:S04]  /*0160*/  IADD3.X R11, PT, PT, R5, UR7, RZ, P0, !PT ;  /* 0x00000007050b7c10 */ /* 0x000fc800087fe4ff */
[----:B--2---:R-:W2:Y:S04]  /*0170*/  LDG.E.U8 R13, desc[UR4][R12.64+-0x1] ;  /* 0xffffff040c0d7981 */ /* 0x004ea8000c1e1100 */
[----:B------:R-:W2:Y:S01]  /*0180*/  LDG.E.U8 R10, desc[UR4][R10.64+-0x1] ;  /* 0xffffff040a0a7981 */ /* 0x000ea2000c1e1100 */
[----:B------:R-:W-:-:S05]  /*0190*/  VIADD R8, R4, 0xffffffff ;  /* 0xffffffff04087836 */ /* 0x000fca0000000000 */
[----:B------:R-:W-:-:S03]  /*01a0*/  SHF.R.S32.HI R9, RZ, 0x1f, R8 ;  /* 0x0000001fff097819 */ /* 0x000fc60000011408 */
[----:B------:R-:W-:-:S03]  /*01b0*/  IMAD.WIDE R8, R8, R3, R8 ;  /* 0x0000000308087225 */ /* 0x000fc600078e0208 */
[----:B------:R-:W-:-:S05]  /*01c0*/  IADD3 R0, P1, PT, R15, R8, RZ ;  /* 0x000000080f007210 */ /* 0x000fca0007f3e0ff */
[----:B------:R-:W-:Y:S01]  /*01d0*/  IMAD.X R19, R9, 0x1, R17, P1 ;  /* 0x0000000109137824 */ /* 0x000fe200008e0611 */
[----:B--2---:R-:W-:-:S13]  /*01e0*/  ISETP.NE.AND P0, PT, R10, R13, PT ;  /* 0x0000000d0a00720c */ /* 0x004fda0003f05270 */
[----:B------:R-:W0:Y:S02]  /*01f0*/  @!P0 LDC.64 R6, c[0x0][0x380] ;  /* 0x0000e000ff068b82 */ /* 0x000e240000000a00 */
[----:B0-----:R-:W-:-:S04]  /*0200*/  @!P0 LEA R8, P1, R0, R6, 0x2 ;  /* 0x0000000600088211 */ /* 0x001fc800078210ff */
[----:B------:R-:W-:-:S05]  /*0210*/  @!P0 LEA.HI.X R9, R0, R7, R19, 0x2, P1 ;  /* 0x0000000700098211 */ /* 0x000fca00008f1413 */
[----:B------:R-:W2:Y:S01]  /*0220*/  @!P0 LDG.E R8, desc[UR4][R8.64+-0x4] ;  /* 0xfffffc0408088981 */ /* 0x000ea2000c1e1900 */
[----:B------:R-:W-:-:S03]  /*0230*/  IMAD.WIDE R4, R4, R3, R4 ;  /* 0x0000000304047225 */ /* 0x000fc600078e0204 */
[----:B------:R-:W-:-:S05]  /*0240*/  IADD3 R15, P1, PT, R15, R4, RZ ;  /* 0x000000040f0f7210 */ /* 0x000fca0007f3e0ff */
[----:B------:R-:W-:Y:S01]  /*0250*/  IMAD.X R10, R5, 0x1, R17, P1 ;  /* 0x00000001050a7824 */ /* 0x000fe200008e0611 */
[----:B------:R-:W-:-:S04]  /*0260*/  @!P0 LEA R6, P1, R15, R6, 0x2 ;  /* 0x000000060f068211 */ /* 0x000fc800078210ff */
[----:B------:R-:W-:Y:S01]  /*0270*/  @!P0 LEA.HI.X R7, R15, R7, R10, 0x2, P1 ;  /* 0x000000070f078211 */ /* 0x000fe200008f140a */
[----:B--2---:R-:W-:-:S05]  /*0280*/  @!P0 VIADD R3, R8, 0x1 ;  /* 0x0000000108038836 */ /* 0x004fca0000000000 */
[----:B------:R0:W-:Y:S01]  /*0290*/  @!P0 STG.E desc[UR4][R6.64], R3 ;  /* 0x0000000306008986 */ /* 0x0001e2000c101904 */
[----:B------:R-:W-:Y:S05]  /*02a0*/  @!P0 EXIT ;  /* 0x000000000000894d */ /* 0x000fea0003800000 */
[----:B------:R-:W1:Y:S02]  /*02b0*/  LDCU.64 UR6, c[0x0][0x380] ;  /* 0x00007000ff0677ac */ /* 0x000e640008000a00 */
[C---:B-1----:R-:W-:Y:S02]  /*02c0*/  LEA R2, P0, R0.reuse, UR6, 0x2 ;  /* 0x0000000600027c11 */ /* 0x042fe4000f8010ff */
[C---:B------:R-:W-:Y:S02]  /*02d0*/  LEA R4, P1, R15.reuse, UR6, 0x2 ;  /* 0x000000060f047c11 */ /* 0x040fe4000f8210ff */
[----:B0-----:R-:W-:Y:S02]  /*02e0*/  LEA.HI.X R3, R0, UR7, R19, 0x2, P0 ;  /* 0x0000000700037c11 */ /* 0x001fe400080f1413 */
[----:B------:R-:W-:-:S03]  /*02f0*/  LEA.HI.X R5, R15, UR7, R10, 0x2, P1 ;  /* 0x000000070f057c11 */ /* 0x000fc600088f140a */
[----:B------:R-:W2:Y:S04]  /*0300*/  LDG.E R2, desc[UR4][R2.64] ;  /* 0x0000000402027981 */ /* 0x000ea8000c1e1900 */
[----:B------:R-:W2:Y:S02]  /*0310*/  LDG.E R7, desc[UR4][R4.64+-0x4] ;  /* 0xfffffc0404077981 */ /* 0x000ea4000c1e1900 */
[----:B--2---:R-:W-:-:S05]  /*0320*/  VIMNMX R7, PT, PT, R2, R7, !PT ;  /* 0x0000000702077248 */ /* 0x004fca0007fe0100 */
[----:B------:R-:W-:Y:S01]  /*0330*/  STG.E desc[UR4][R4.64], R7 ;  /* 0x0000000704007986 */ /* 0x000fe2000c101904 */
[----:B------:R-:W-:Y:S05]  /*0340*/  EXIT ;  /* 0x000000000000794d */ /* 0x000fea0003800000 */
.L_x_0:
[----:B------:R-:W-:-:S00]  /*0350*/  BRA `(.L_x_0) ;  /* 0xfffffffc00fc7947 */ /* 0x000fc0000383ffff */
[----:B------:R-:W-:-:S00]  /*0360*/  NOP ;  /* 0x0000000000007918 */ /* 0x000fc00000000000 */
        /* <DEDUP_REMOVED lines=9> */
.L_x_1:


//--------------------- .nv.shared.reserved.0     --------------------------
	.section	.nv.shared.reserved.0,"aw",@nobits
	.weak		__nv_reservedSMEM_offset_0_alias
	.size		__nv_reservedSMEM_offset_0_alias, 0, 64
	.other		__nv_reservedSMEM_offset_0_alias,@"STO_CUDA_RESERVED_SHARED STV_DEFAULT"
__nv_reservedSMEM_offset_0_alias:
	.zero		0
	.zero		64


//--------------------- .nv.constant0._Z11diag_kernelPiPKcS1_iii --------------------------
	.section	.nv.constant0._Z11diag_kernelPiPKcS1_iii,"a",@progbits
	.sectionflags	@""
	.align	4
.nv.constant0._Z11diag_kernelPiPKcS1_iii:
	.zero		932


//--------------------- SYMBOLS --------------------------

	.type		.nv.reservedSmem.offset0,@object
	.size		.nv.reservedSmem.offset0,0x4
